//
// Generated by NVIDIA NVVM Compiler
//
// Compiler Build ID: CL-36424714
// Cuda compilation tools, release 13.0, V13.0.88
// Based on NVVM 20.0.0
//

.version 9.0
.target sm_100
.address_size 64

	// .globl	_Z3runPfS_S_

.visible .entry _Z3runPfS_S_(
	.param .u64 .ptr .align 1 _Z3runPfS_S__param_0,
	.param .u64 .ptr .align 1 _Z3runPfS_S__param_1,
	.param .u64 .ptr .align 1 _Z3runPfS_S__param_2
)
{
	.reg .pred 	%p<12>;
	.reg .b32 	%r<5>;
	.reg .b32 	%f<18>;
	.reg .b64 	%rd<15>;
	.reg .b64 	%fd<69>;

	ld.param.u64 	%rd7, [_Z3runPfS_S__param_0];
	ld.param.u64 	%rd8, [_Z3runPfS_S__param_1];
	ld.param.u64 	%rd9, [_Z3runPfS_S__param_2];
	cvta.to.global.u64 	%rd10, %rd8;
	cvta.to.global.u64 	%rd11, %rd9;
	cvta.to.global.u64 	%rd12, %rd7;
	mov.u32 	%r1, %ctaid.x;
	mov.u32 	%r2, %ntid.x;
	mov.u32 	%r3, %tid.x;
	mad.lo.s32 	%r4, %r1, %r2, %r3;
	mul.wide.s32 	%rd13, %r4, 4;
	add.s64 	%rd1, %rd12, %rd13;
	add.s64 	%rd2, %rd11, %rd13;
	add.s64 	%rd3, %rd10, %rd13;
	ld.global.f32 	%f17, [%rd1];
	mov.b64 	%rd14, 6000000;
$L__BB0_1:
	cvt.f64.f32 	%fd1, %f17;
	fma.rn.f64 	%fd2, %fd1, 0d3F357DF2E2F5BAF4, 0d3FA00791C9BA28B9;
	setp.gt.f64 	%p1, %fd1, 0dC04FF0F5571527BF;
	fma.rn.f64 	%fd3, %fd1, 0d3F8F8D88147EFA30, 0d3FEF7EB339EC8512;
	selp.f64 	%fd4, %fd3, 0d0000000000000000, %p1;
	add.f64 	%fd5, %fd2, %fd4;
	setp.gt.f64 	%p2, %fd1, 0dC01B29CF63FB3017;
	fma.rn.f64 	%fd6, %fd1, 0dBF8CF4270CA80B85, 0dBFB893D56A88EB44;
	selp.f64 	%fd7, %fd6, 0d0000000000000000, %p2;
	add.f64 	%fd8, %fd5, %fd7;
	cvt.rn.f32.f64 	%f4, %fd8;
	fma.rn.f64 	%fd9, %fd1, 0d3F4F33CA85806478, 0d3FB8B3288F771ED8;
	setp.gt.f64 	%p3, %fd1, 0dC051C1F085B63EBF;
	fma.rn.f64 	%fd10, %fd1, 0d3F856C54A6191233, 0d3FE7C6C6B98C81CD;
	selp.f64 	%fd11, %fd10, 0d0000000000000000, %p3;
	add.f64 	%fd12, %fd9, %fd11;
	setp.gt.f64 	%p4, %fd1, 0dC0101607E5AF1E4A;
	fma.rn.f64 	%fd13, %fd1, 0dBF81794EACA71356, 0dBFA1915E18BE6D8B;
	selp.f64 	%fd14, %fd13, 0d0000000000000000, %p4;
	add.f64 	%fd15, %fd12, %fd14;
	cvt.rn.f32.f64 	%f5, %fd15;
	fma.rn.f64 	%fd16, %fd1, 0d3FA2B7AFE75BF8DA, 0d400F32EEF935A123;
	setp.gt.f64 	%p5, %fd1, 0dC04E32B8B6E5A3C1;
	fma.rn.f64 	%fd17, %fd1, 0dBFB415D44FA75140, 0dC012F44D16BA50D1;
	selp.f64 	%fd18, %fd17, 0d0000000000000000, %p5;
	add.f64 	%fd19, %fd16, %fd18;
	setp.gt.f64 	%p6, %fd1, 0dC03ABBE4682FB856;
	fma.rn.f64 	%fd20, %fd1, 0d3FA4E319902C823A, 0d3FF17328F89E142E;
	selp.f64 	%fd21, %fd20, 0d0000000000000000, %p6;
	add.f64 	%fd22, %fd19, %fd21;
	cvt.rn.f32.f64 	%f6, %fd22;
	fma.rn.f64 	%fd23, %fd1, 0dBF385BB17D1E4ECD, 0d3FEEC6C7D84CB6B2;
	setp.gt.f64 	%p7, %fd1, 0dC05464CA8C086A0F;
	fma.rn.f64 	%fd24, %fd1, 0dBF90A55AC7316F03, 0dBFF5378DA9A46640;
	selp.f64 	%fd25, %fd24, 0d0000000000000000, %p7;
	add.f64 	%fd26, %fd23, %fd25;
	setp.gt.f64 	%p8, %fd1, 0dC0390CC8416D75B4;
	fma.rn.f64 	%fd27, %fd1, 0d3F903B3811BACA22, 0d3FD9697F2C5D7622;
	selp.f64 	%fd28, %fd27, 0d0000000000000000, %p8;
	add.f64 	%fd29, %fd26, %fd28;
	cvt.rn.f32.f64 	%f7, %fd29;
	fma.rn.f64 	%fd30, %fd1, 0d3F843151F65E21BC, 0d3FFC7CCC57B34D7B;
	setp.gt.f64 	%p9, %fd1, 0dC04CCAE8EA660216;
	fma.rn.f64 	%fd31, %fd1, 0dBF9716F35CB0B82B, 0dBFF4C67DE0D986B3;
	selp.f64 	%fd32, %fd31, 0d0000000000000000, %p9;
	add.f64 	%fd33, %fd30, %fd32;
	setp.gt.f64 	%p10, %fd1, 0d401671B54AD66332;
	fma.rn.f64 	%fd34, %fd1, 0d3F82382F767A3305, 0dBFA98EBC82EDA15F;
	selp.f64 	%fd35, %fd34, 0d0000000000000000, %p10;
	add.f64 	%fd36, %fd33, %fd35;
	cvt.rn.f32.f64 	%f8, %fd36;
	ld.global.f32 	%f9, [%rd2];
	sub.f32 	%f10, %f5, %f9;
	cvt.f64.f32 	%fd37, %f10;
	mul.f64 	%fd38, %fd37, 0d3F847AE147AE147B;
	cvt.f64.f32 	%fd39, %f6;
	div.rn.f64 	%fd40, %fd38, %fd39;
	cvt.f64.f32 	%fd41, %f9;
	add.f64 	%fd42, %fd40, %fd41;
	cvt.rn.f32.f64 	%f11, %fd42;
	st.global.f32 	[%rd2], %f11;
	ld.global.f32 	%f12, [%rd3];
	sub.f32 	%f13, %f7, %f12;
	cvt.f64.f32 	%fd43, %f13;
	mul.f64 	%fd44, %fd43, 0d3F847AE147AE147B;
	cvt.f64.f32 	%fd45, %f8;
	div.rn.f64 	%fd46, %fd44, %fd45;
	cvt.f64.f32 	%fd47, %f12;
	add.f64 	%fd48, %fd46, %fd47;
	cvt.rn.f32.f64 	%f14, %fd48;
	st.global.f32 	[%rd3], %f14;
	cvt.f64.f32 	%fd49, %f4;
	mul.f64 	%fd50, %fd49, 0dC041800000000000;
	mul.f64 	%fd51, %fd50, %fd49;
	mul.f64 	%fd52, %fd51, %fd49;
	cvt.f64.f32 	%fd53, %f14;
	mul.f64 	%fd54, %fd52, %fd53;
	ld.global.f32 	%f15, [%rd1];
	cvt.f64.f32 	%fd55, %f15;
	add.f64 	%fd56, %fd55, 0dC04B800000000000;
	ld.global.f32 	%f16, [%rd2];
	cvt.f64.f32 	%fd57, %f16;
	mul.f64 	%fd58, %fd57, 0dC022000000000000;
	mul.f64 	%fd59, %fd58, %fd57;
	mul.f64 	%fd60, %fd59, %fd57;
	mul.f64 	%fd61, %fd60, %fd57;
	add.f64 	%fd62, %fd55, 0d4056800000000000;
	mul.f64 	%fd63, %fd62, %fd61;
	fma.rn.f64 	%fd64, %fd56, %fd54, %fd63;
	add.f64 	%fd65, %fd55, 0d4050400000000000;
	fma.rn.f64 	%fd66, %fd65, 0dBFB999999999999A, %fd64;
	add.f64 	%fd67, %fd66, 0d401C000000000000;
	fma.rn.f64 	%fd68, %fd67, 0d3F847AE147AE147B, %fd55;
	cvt.rn.f32.f64 	%f17, %fd68;
	st.global.f32 	[%rd1], %f17;
	add.s64 	%rd14, %rd14, -1;
	setp.ne.s64 	%p11, %rd14, 0;
	@%p11 bra 	$L__BB0_1;
	ret;

}


// ===== COMPILED SASS (sm_100) =====

	.target	sm_100

	.elftype	@"ET_EXEC"


//--------------------- .note.nv.tkinfo           --------------------------
	.section	.note.nv.tkinfo,"",@"SHT_NOTE"
	.sectionflags	@"SHF_NOTE_NV_TKINFO"
	.tkinfo
        /*0018*/ 	.word	0x00000002
        /*0030*/ 	.string	""
        /*0030*/ 	.string	"ptxas"
        /*0030*/ 	.string	"Cuda compilation tools, release 13.0, V13.0.88"
        /*0030*/ 	.string	"Build cuda_13.0.r13.0/compiler.36424714_0"
        /*0030*/ 	.string	"-arch sm_100 -m 64 "



//--------------------- .note.nv.cuinfo           --------------------------
	.section	.note.nv.cuinfo,"",@"SHT_NOTE"
	.sectionflags	@"SHF_NOTE_NV_CUINFO"
        /*0018*/ 	.short	0x0002
        /*001a*/ 	.short	0x0064
        /*001c*/ 	.short	0x0082
	.zero		2


//--------------------- .nv.info                  --------------------------
	.section	.nv.info,"",@"SHT_CUDA_INFO"
	.align	4


	//----- nvinfo : EIATTR_REGCOUNT
	.align		4
        /*0000*/ 	.byte	0x04, 0x2f
        /*0002*/ 	.short	(.L_1 - .L_0)
	.align		4
.L_0:
        /*0004*/ 	.word	index@(_Z3runPfS_S_)
        /*0008*/ 	.word	0x00000020


	//----- nvinfo : EIATTR_FRAME_SIZE
	.align		4
.L_1:
        /*000c*/ 	.byte	0x04, 0x11
        /*000e*/ 	.short	(.L_3 - .L_2)
	.align		4
.L_2:
        /*0010*/ 	.word	index@($__internal_0_$__cuda_sm20_div_rn_f64_full)
        /*0014*/ 	.word	0x00000000


	//----- nvinfo : EIATTR_FRAME_SIZE
	.align		4
.L_3:
        /*0018*/ 	.byte	0x04, 0x11
        /*001a*/ 	.short	(.L_5 - .L_4)
	.align		4
.L_4:
        /*001c*/ 	.word	index@(_Z3runPfS_S_)
        /*0020*/ 	.word	0x00000000


	//----- nvinfo : EIATTR_MIN_STACK_SIZE
	.align		4
.L_5:
        /*0024*/ 	.byte	0x04, 0x12
        /*0026*/ 	.short	(.L_7 - .L_6)
	.align		4
.L_6:
        /*0028*/ 	.word	index@(_Z3runPfS_S_)
        /*002c*/ 	.word	0x00000000
.L_7:


//--------------------- .nv.compat                --------------------------
	.section	.nv.compat,"",@"SHT_CUDA_COMPAT_INFO"
	.align	4
        /*0000*/ 	.byte	0x02, 0x09, 0x00, 0x00, 0x02, 0x02, 0x01, 0x00, 0x02, 0x05, 0x05, 0x00, 0x03, 0x07, 0x01, 0x01
        /*0010*/ 	.byte	0x02, 0x03, 0x00, 0x00, 0x02, 0x06, 0x01, 0x00, 0x04, 0x0b, 0x08, 0x00, 0x01, 0x00, 0x00, 0x00
        /*0020*/ 	.byte	0x00, 0x00, 0x00, 0x00


//--------------------- .nv.info._Z3runPfS_S_     --------------------------
	.section	.nv.info._Z3runPfS_S_,"",@"SHT_CUDA_INFO"
	.sectionflags	@""
	.align	4


	//----- nvinfo : EIATTR_CUDA_API_VERSION
	.align		4
        /*0000*/ 	.byte	0x04, 0x37
        /*0002*/ 	.short	(.L_9 - .L_8)
.L_8:
        /*0004*/ 	.word	0x00000082


	//----- nvinfo : EIATTR_KPARAM_INFO
	.align		4
.L_9:
        /*0008*/ 	.byte	0x04, 0x17
        /*000a*/ 	.short	(.L_11 - .L_10)
.L_10:
        /*000c*/ 	.word	0x00000000
        /*0010*/ 	.short	0x0002
        /*0012*/ 	.short	0x0010
        /*0014*/ 	.byte	0x00, 0xf5, 0x21, 0x00


	//----- nvinfo : EIATTR_KPARAM_INFO
	.align		4
.L_11:
        /*0018*/ 	.byte	0x04, 0x17
        /*001a*/ 	.short	(.L_13 - .L_12)
.L_12:
        /*001c*/ 	.word	0x00000000
        /*0020*/ 	.short	0x0001
        /*0022*/ 	.short	0x0008
        /*0024*/ 	.byte	0x00, 0xf5, 0x21, 0x00


	//----- nvinfo : EIATTR_KPARAM_INFO
	.align		4
.L_13:
        /*0028*/ 	.byte	0x04, 0x17
        /*002a*/ 	.short	(.L_15 - .L_14)
.L_14:
        /*002c*/ 	.word	0x00000000
        /*0030*/ 	.short	0x0000
        /*0032*/ 	.short	0x0000
        /*0034*/ 	.byte	0x00, 0xf5, 0x21, 0x00


	//----- nvinfo : EIATTR_SPARSE_MMA_MASK
	.align		4
.L_15:
        /*0038*/ 	.byte	0x03, 0x50
        /*003a*/ 	.short	0x0000


	//----- nvinfo : EIATTR_MAXREG_COUNT
	.align		4
        /*003c*/ 	.byte	0x03, 0x1b
        /*003e*/ 	.short	0x00ff


	//----- nvinfo : EIATTR_MERCURY_ISA_VERSION
	.align		4
        /*0040*/ 	.byte	0x03, 0x5f
        /*0042*/ 	.short	0x0101


	//----- nvinfo : EIATTR_VRC_CTA_INIT_COUNT
	.align		4
        /*0044*/ 	.byte	0x02, 0x4a
	.zero		1
	.zero		1


	//----- nvinfo : EIATTR_EXIT_INSTR_OFFSETS
	.align		4
        /*0048*/ 	.byte	0x04, 0x1c
        /*004a*/ 	.short	(.L_17 - .L_16)


	//   ....[0]....
.L_16:
        /*004c*/ 	.word	0x00000ff0


	//----- nvinfo : EIATTR_CRS_STACK_SIZE
	.align		4
.L_17:
        /*0050*/ 	.byte	0x04, 0x1e
        /*0052*/ 	.short	(.L_19 - .L_18)
.L_18:
        /*0054*/ 	.word	0x00000000


	//----- nvinfo : EIATTR_CBANK_PARAM_SIZE
	.align		4
.L_19:
        /*0058*/ 	.byte	0x03, 0x19
        /*005a*/ 	.short	0x0018


	//----- nvinfo : EIATTR_PARAM_CBANK
	.align		4
        /*005c*/ 	.byte	0x04, 0x0a
        /*005e*/ 	.short	(.L_21 - .L_20)
	.align		4
.L_20:
        /*0060*/ 	.word	index@(.nv.constant0._Z3runPfS_S_)
        /*0064*/ 	.short	0x0380
        /*0066*/ 	.short	0x0018


	//----- nvinfo : EIATTR_SW_WAR
	.align		4
.L_21:
        /*0068*/ 	.byte	0x04, 0x36
        /*006a*/ 	.short	(.L_23 - .L_22)
.L_22:
        /*006c*/ 	.word	0x00000008
.L_23:


//--------------------- .nv.callgraph             --------------------------
	.section	.nv.callgraph,"",@"SHT_CUDA_CALLGRAPH"
	.align	4
	.sectionentsize	8
	.align		4
        /*0000*/ 	.word	0x00000000
	.align		4
        /*0004*/ 	.word	0xffffffff
	.align		4
        /*0008*/ 	.word	0x00000000
	.align		4
        /*000c*/ 	.word	0xfffffffe
	.align		4
        /*0010*/ 	.word	0x00000000
	.align		4
        /*0014*/ 	.word	0xfffffffd
	.align		4
        /*0018*/ 	.word	0x00000000
	.align		4
        /*001c*/ 	.word	0xfffffffc


//--------------------- .text._Z3runPfS_S_        --------------------------
	.section	.text._Z3runPfS_S_,"ax",@progbits
	.align	128
        .global         _Z3runPfS_S_
        .type           _Z3runPfS_S_,@function
        .size           _Z3runPfS_S_,(.L_x_11 - _Z3runPfS_S_)
        .other          _Z3runPfS_S_,@"STO_CUDA_ENTRY STV_DEFAULT"
_Z3runPfS_S_:
.text._Z3runPfS_S_:
[----:B------:R-:W-:Y:S01]  /*0000*/  LDC R1, c[0x0][0x37c] ;  /* 0x0000df00ff017b82 */ /* 0x000fe20000000800 */
[----:B------:R-:W0:Y:S07]  /*0010*/  S2R R0, SR_TID.X ;  /* 0x0000000000007919 */ /* 0x000e2e0000002100 */
[----:B------:R-:W0:Y:S01]  /*0020*/  S2UR UR4, SR_CTAID.X ;  /* 0x00000000000479c3 */ /* 0x000e220000002500 */
[----:B------:R-:W1:Y:S07]  /*0030*/  LDCU.64 UR6, c[0x0][0x358] ;  /* 0x00006b00ff0677ac */ /* 0x000e6e0008000a00 */
[----:B------:R-:W0:Y:S08]  /*0040*/  LDC R3, c[0x0][0x360] ;  /* 0x0000d800ff037b82 */ /* 0x000e300000000800 */
[----:B------:R-:W2:Y:S08]  /*0050*/  LDC.64 R10, c[0x0][0x380] ;  /* 0x0000e000ff0a7b82 */ /* 0x000eb00000000a00 */
[----:B------:R-:W3:Y:S01]  /*0060*/  LDC.64 R8, c[0x0][0x390] ;  /* 0x0000e400ff087b82 */ /* 0x000ee20000000a00 */
[----:B0-----:R-:W-:-:S07]  /*0070*/  IMAD R3, R3, UR4, R0 ;  /* 0x0000000403037c24 */ /* 0x001fce000f8e0200 */
[----:B------:R-:W0:Y:S01]  /*0080*/  LDC.64 R6, c[0x0][0x388] ;  /* 0x0000e200ff067b82 */ /* 0x000e220000000a00 */
[----:B--2---:R-:W-:-:S05]  /*0090*/  IMAD.WIDE R10, R3, 0x4, R10 ;  /* 0x00000004030a7825 */ /* 0x004fca00078e020a */
[----:B-1----:R1:W5:Y:S01]  /*00a0*/  LDG.E R13, desc[UR6][R10.64] ;  /* 0x000000060a0d7981 */ /* 0x002362000c1e1900 */
[----:B------:R-:W-:Y:S01]  /*00b0*/  UMOV UR5, 0x5b8d80 ;  /* 0x005b8d8000057882 */ /* 0x000fe20000000000 */
[----:B------:R-:W-:Y:S01]  /*00c0*/  UMOV UR4, URZ ;  /* 0x000000ff00047c82 */ /* 0x000fe20008000000 */
[----:B---3--:R-:W-:-:S04]  /*00d0*/  IMAD.WIDE R8, R3, 0x4, R8 ;  /* 0x0000000403087825 */ /* 0x008fc800078e0208 */
[----:B01----:R-:W-:-:S07]  /*00e0*/  IMAD.WIDE R6, R3, 0x4, R6 ;  /* 0x0000000403067825 */ /* 0x003fce00078e0206 */
.L_x_4:
[----:B------:R-:W2:Y:S01]  /*00f0*/  LDG.E R2, desc[UR6][R8.64] ;  /* 0x0000000608027981 */ /* 0x000ea2000c1e1900 */
[----:B0----5:R-:W0:Y:S01]  /*0100*/  F2F.F64.F32 R12, R13 ;  /* 0x0000000d000c7310 */ /* 0x021e220000201800 */
[----:B------:R-:W-:Y:S01]  /*0110*/  IMAD.MOV.U32 R14, RZ, RZ, 0x16ba50d1 ;  /* 0x16ba50d1ff0e7424 */ /* 0x000fe200078e00ff */
[----:B------:R-:W-:Y:S01]  /*0120*/  UMOV UR8, 0x4fa75140 ;  /* 0x4fa7514000087882 */ /* 0x000fe20000000000 */
[----:B------:R-:W-:Y:S01]  /*0130*/  IMAD.MOV.U32 R15, RZ, RZ, 0x4012f44d ;  /* 0x4012f44dff0f7424 */ /* 0x000fe200078e00ff */
[----:B------:R-:W-:Y:S01]  /*0140*/  UMOV UR9, 0x3fb415d4 ;  /* 0x3fb415d400097882 */ /* 0x000fe20000000000 */
[----:B------:R-:W-:Y:S01]  /*0150*/  IMAD.MOV.U32 R16, RZ, RZ, -0x761ebd2 ;  /* 0xf89e142eff107424 */ /* 0x000fe200078e00ff */
        /* <DEDUP_REMOVED lines=9> */
[C---:B0-----:R-:W-:Y:S01]  /*01f0*/  DFMA R14, R12.reuse, -UR8, -R14 ;  /* 0x800000080c0e7c2b */ /* 0x041fe2000800080e */
[----:B------:R-:W-:Y:S01]  /*0200*/  UMOV UR8, 0xb6e5a3c1 ;  /* 0xb6e5a3c100087882 */ /* 0x000fe20000000000 */
[----:B------:R-:W-:Y:S01]  /*0210*/  UMOV UR9, 0x404e32b8 ;  /* 0x404e32b800097882 */ /* 0x000fe20000000000 */
[C---:B------:R-:W-:Y:S01]  /*0220*/  DFMA R16, R12.reuse, UR10, R16 ;  /* 0x0000000a0c107c2b */ /* 0x040fe20008000010 */
[----:B------:R-:W-:Y:S01]  /*0230*/  UMOV UR10, 0x682fb856 ;  /* 0x682fb856000a7882 */ /* 0x000fe20000000000 */
[C---:B------:R-:W-:Y:S01]  /*0240*/  DSETP.GT.AND P0, PT, R12.reuse, -UR8, PT ;  /* 0x800000080c007e2a */ /* 0x040fe2000bf04000 */
[----:B------:R-:W-:Y:S01]  /*0250*/  UMOV UR8, 0xe75bf8da ;  /* 0xe75bf8da00087882 */ /* 0x000fe20000000000 */
[----:B------:R-:W-:Y:S01]  /*0260*/  UMOV UR9, 0x3fa2b7af ;  /* 0x3fa2b7af00097882 */ /* 0x000fe20000000000 */
[----:B------:R-:W-:Y:S01]  /*0270*/  UMOV UR11, 0x403abbe4 ;  /* 0x403abbe4000b7882 */ /* 0x000fe20000000000 */
[C---:B------:R-:W-:Y:S01]  /*0280*/  DFMA R4, R12.reuse, UR8, R4 ;  /* 0x000000080c047c2b */ /* 0x040fe20008000004 */
[----:B------:R-:W-:Y:S01]  /*0290*/  IMAD.MOV.U32 R21, RZ, RZ, 0x3fe7c6c6 ;  /* 0x3fe7c6c6ff157424 */ /* 0x000fe200078e00ff */
[----:B------:R-:W-:Y:S01]  /*02a0*/  FSEL R14, R14, RZ, P0 ;  /* 0x000000ff0e0e7208 */ /* 0x000fe20000000000 */
[----:B------:R-:W-:Y:S01]  /*02b0*/  IMAD.MOV.U32 R18, RZ, RZ, 0x39ec8512 ;  /* 0x39ec8512ff127424 */ /* 0x000fe200078e00ff */
[----:B------:R-:W-:Y:S01]  /*02c0*/  FSEL R15, R15, RZ, P0 ;  /* 0x000000ff0f0f7208 */ /* 0x000fe20000000000 */
[C---:B------:R-:W-:Y:S01]  /*02d0*/  DSETP.GT.AND P0, PT, R12.reuse, -UR10, PT ;  /* 0x8000000a0c007e2a */ /* 0x040fe2000bf04000 */
[----:B------:R-:W-:Y:S01]  /*02e0*/  IMAD.MOV.U32 R19, RZ, RZ, 0x3fef7eb3 ;  /* 0x3fef7eb3ff137424 */ /* 0x000fe200078e00ff */
[----:B------:R-:W-:Y:S01]  /*02f0*/  DFMA R20, R12, UR16, R20 ;  /* 0x000000100c147c2b */ /* 0x000fe20008000014 */
[----:B------:R-:W-:Y:S01]  /*0300*/  UMOV UR15, 0x4051c1f0 ;  /* 0x4051c1f0000f7882 */ /* 0x000fe20000000000 */
[----:B------:R-:W-:Y:S01]  /*0310*/  IMAD.MOV.U32 R24, RZ, RZ, -0x7088e128 ;  /* 0x8f771ed8ff187424 */ /* 0x000fe200078e00ff */
[----:B------:R-:W-:Y:S01]  /*0320*/  DADD R4, R4, R14 ;  /* 0x0000000004047229 */ /* 0x000fe2000000000e */
[----:B------:R-:W-:Y:S01]  /*0330*/  IMAD.MOV.U32 R25, RZ, RZ, 0x3fb8b328 ;  /* 0x3fb8b328ff197424 */ /* 0x000fe200078e00ff */
[----:B------:R-:W-:Y:S01]  /*0340*/  FSEL R14, R16, RZ, P0 ;  /* 0x000000ff100e7208 */ /* 0x000fe20000000000 */
[----:B------:R-:W-:Y:S01]  /*0350*/  UMOV UR8, 0xe2f5baf4 ;  /* 0xe2f5baf400087882 */ /* 0x000fe20000000000 */
[----:B------:R-:W-:Y:S01]  /*0360*/  FSEL R15, R17, RZ, P0 ;  /* 0x000000ff110f7208 */ /* 0x000fe20000000000 */
[----:B------:R-:W-:Y:S01]  /*0370*/  UMOV UR9, 0x3f357df2 ;  /* 0x3f357df200097882 */ /* 0x000fe20000000000 */
[----:B------:R-:W-:Y:S01]  /*0380*/  UMOV UR10, 0x571527bf ;  /* 0x571527bf000a7882 */ /* 0x000fe20000000000 */
[----:B------:R-:W-:Y:S01]  /*0390*/  UMOV UR11, 0x404ff0f5 ;  /* 0x404ff0f5000b7882 */ /* 0x000fe20000000000 */
[----:B------:R-:W-:Y:S01]  /*03a0*/  DSETP.GT.AND P1, PT, R12, -UR14, PT ;  /* 0x8000000e0c007e2a */ /* 0x000fe2000bf24000 */
[----:B------:R-:W-:Y:S01]  /*03b0*/  UMOV UR12, 0x147efa30 ;  /* 0x147efa30000c7882 */ /* 0x000fe20000000000 */
[----:B------:R-:W-:Y:S01]  /*03c0*/  DADD R4, R4, R14 ;  /* 0x0000000004047229 */ /* 0x000fe2000000000e */
[----:B------:R-:W-:Y:S01]  /*03d0*/  UMOV UR13, 0x3f8f8d88 ;  /* 0x3f8f8d88000d7882 */ /* 0x000fe20000000000 */
[----:B------:R-:W-:Y:S01]  /*03e0*/  IMAD.MOV.U32 R14, RZ, RZ, -0x3645d747 ;  /* 0xc9ba28b9ff0e7424 */ /* 0x000fe200078e00ff */
[C---:B------:R-:W-:Y:S01]  /*03f0*/  DSETP.GT.AND P0, PT, R12.reuse, -UR10, PT ;  /* 0x8000000a0c007e2a */ /* 0x040fe2000bf04000 */
[----:B------:R-:W-:Y:S01]  /*0400*/  IMAD.MOV.U32 R15, RZ, RZ, 0x3fa00791 ;  /* 0x3fa00791ff0f7424 */ /* 0x000fe200078e00ff */
[----:B------:R-:W-:Y:S01]  /*0410*/  UMOV UR10, 0xaca71356 ;  /* 0xaca71356000a7882 */ /* 0x000fe20000000000 */
[----:B------:R0:W1:Y:S01]  /*0420*/  F2F.F32.F64 R16, R4 ;  /* 0x0000000400107310 */ /* 0x0000620000301000 */
[----:B------:R-:W-:Y:S01]  /*0430*/  UMOV UR11, 0x3f81794e ;  /* 0x3f81794e000b7882 */ /* 0x000fe20000000000 */
[C---:B------:R-:W-:Y:S01]  /*0440*/  DFMA R18, R12.reuse, UR12, R18 ;  /* 0x0000000c0c127c2b */ /* 0x040fe20008000012 */
[----:B------:R-:W-:Y:S01]  /*0450*/  FSEL R20, R20, RZ, P1 ;  /* 0x000000ff14147208 */ /* 0x000fe20000800000 */
[C---:B------:R-:W-:Y:S01]  /*0460*/  DFMA R14, R12.reuse, UR8, R14 ;  /* 0x000000080c0e7c2b */ /* 0x040fe2000800000e */
[----:B------:R-:W-:Y:S01]  /*0470*/  UMOV UR8, 0x85806478 ;  /* 0x8580647800087882 */ /* 0x000fe20000000000 */
[----:B------:R-:W-:Y:S01]  /*0480*/  UMOV UR9, 0x3f4f33ca ;  /* 0x3f4f33ca00097882 */ /* 0x000fe20000000000 */
[----:B------:R-:W-:Y:S01]  /*0490*/  FSEL R21, R21, RZ, P1 ;  /* 0x000000ff15157208 */ /* 0x000fe20000800000 */
[----:B------:R-:W-:Y:S01]  /*04a0*/  DFMA R24, R12, UR8, R24 ;  /* 0x000000080c187c2b */ /* 0x000fe20008000018 */
[----:B------:R-:W-:Y:S01]  /*04b0*/  IMAD.MOV.U32 R22, RZ, RZ, 0x1 ;  /* 0x00000001ff167424 */ /* 0x000fe200078e00ff */
[----:B0-----:R-:W-:Y:S01]  /*04c0*/  MOV R5, 0x3fa1915e ;  /* 0x3fa1915e00057802 */ /* 0x001fe20000000f00 */
[----:B------:R-:W-:Y:S01]  /*04d0*/  IMAD.MOV.U32 R4, RZ, RZ, 0x18be6d8b ;  /* 0x18be6d8bff047424 */ /* 0x000fe200078e00ff */
[----:B------:R-:W-:Y:S01]  /*04e0*/  FSEL R18, R18, RZ, P0 ;  /* 0x000000ff12127208 */ /* 0x000fe20000000000 */
[----:B------:R-:W-:Y:S01]  /*04f0*/  UMOV UR8, 0xc7316f03 ;  /* 0xc7316f0300087882 */ /* 0x000fe20000000000 */
[----:B------:R-:W-:Y:S01]  /*0500*/  FSEL R19, R19, RZ, P0 ;  /* 0x000000ff13137208 */ /* 0x000fe20000000000 */
[----:B-1----:R-:W0:Y:S01]  /*0510*/  F2F.F64.F32 R16, R16 ;  /* 0x0000001000107310 */ /* 0x002e220000201800 */
[----:B------:R-:W-:Y:S01]  /*0520*/  DADD R24, R24, R20 ;  /* 0x0000000018187229 */ /* 0x000fe20000000014 */
[----:B------:R-:W-:Y:S01]  /*0530*/  UMOV UR9, 0x3f90a55a ;  /* 0x3f90a55a00097882 */ /* 0x000fe20000000000 */
[C---:B------:R-:W-:Y:S01]  /*0540*/  DFMA R4, R12.reuse, -UR10, -R4 ;  /* 0x8000000a0c047c2b */ /* 0x040fe20008000804 */
[----:B------:R-:W-:Y:S01]  /*0550*/  UMOV UR10, 0xe5af1e4a ;  /* 0xe5af1e4a000a7882 */ /* 0x000fe20000000000 */
[----:B------:R-:W-:Y:S01]  /*0560*/  UMOV UR11, 0x40101607 ;  /* 0x40101607000b7882 */ /* 0x000fe20000000000 */
[----:B------:R-:W-:Y:S01]  /*0570*/  UMOV UR12, 0x11baca22 ;  /* 0x11baca22000c7882 */ /* 0x000fe20000000000 */
[----:B------:R-:W-:Y:S01]  /*0580*/  DSETP.GT.AND P1, PT, R12, -UR10, PT ;  /* 0x8000000a0c007e2a */ /* 0x000fe2000bf24000 */
[----:B------:R-:W-:Y:S01]  /*0590*/  UMOV UR10, 0x5cb0b82b ;  /* 0x5cb0b82b000a7882 */ /* 0x000fe20000000000 */
[----:B------:R-:W-:Y:S01]  /*05a0*/  UMOV UR11, 0x3f9716f3 ;  /* 0x3f9716f3000b7882 */ /* 0x000fe20000000000 */
[----:B------:R-:W-:Y:S01]  /*05b0*/  UMOV UR13, 0x3f903b38 ;  /* 0x3f903b38000d7882 */ /* 0x000fe20000000000 */
[----:B------:R-:W-:Y:S02]  /*05c0*/  BSSY.RECONVERGENT B0, `(.L_x_0) ;  /* 0x000005a000007945 */ /* 0x000fe40003800200 */
[----:B------:R-:W-:Y:S01]  /*05d0*/  FSEL R26, R4, RZ, P1 ;  /* 0x000000ff041a7208 */ /* 0x000fe20000800000 */
[----:B0-----:R-:W0:Y:S01]  /*05e0*/  MUFU.RCP64H R23, R17 ;  /* 0x0000001100177308 */ /* 0x001e220000001800 */
[----:B------:R-:W-:Y:S01]  /*05f0*/  FSEL R27, R5, RZ, P1 ;  /* 0x000000ff051b7208 */ /* 0x000fe20000800000 */
[----:B------:R-:W-:Y:S01]  /*0600*/  DADD R4, R14, R18 ;  /* 0x000000000e047229 */ /* 0x000fe20000000012 */
[----:B------:R-:W-:-:S02]  /*0610*/  IMAD.MOV.U32 R18, RZ, RZ, -0x565b99c0 ;  /* 0xa9a46640ff127424 */ /* 0x000fc400078e00ff */
[----:B------:R-:W-:Y:S02]  /*0620*/  IMAD.MOV.U32 R19, RZ, RZ, 0x3ff5378d ;  /* 0x3ff5378dff137424 */ /* 0x000fe400078e00ff */
[----:B------:R-:W-:Y:S01]  /*0630*/  DADD R26, R24, R26 ;  /* 0x00000000181a7229 */ /* 0x000fe2000000001a */
[----:B------:R-:W-:Y:S02]  /*0640*/  IMAD.MOV.U32 R24, RZ, RZ, -0x1f26794d ;  /* 0xe0d986b3ff187424 */ /* 0x000fe400078e00ff */
[----:B------:R-:W-:Y:S01]  /*0650*/  IMAD.MOV.U32 R25, RZ, RZ, 0x3ff4c67d ;  /* 0x3ff4c67dff197424 */ /* 0x000fe200078e00ff */
[C---:B------:R-:W-:Y:S01]  /*0660*/  DFMA R18, R12.reuse, -UR8, -R18 ;  /* 0x800000080c127c2b */ /* 0x040fe20008000812 */
[----:B------:R-:W-:Y:S01]  /*0670*/  UMOV UR8, 0x8c086a0f ;  /* 0x8c086a0f00087882 */ /* 0x000fe20000000000 */
[----:B------:R-:W-:Y:S01]  /*0680*/  UMOV UR9, 0x405464ca ;  /* 0x405464ca00097882 */ /* 0x000fe20000000000 */
[----:B------:R1:W2:Y:S01]  /*0690*/  F2F.F32.F64 R3, R26 ;  /* 0x0000001a00037310 */ /* 0x0002a20000301000 */
[----:B------:R-:W-:Y:S01]  /*06a0*/  DSETP.GT.AND P0, PT, R12, -UR8, PT ;  /* 0x800000080c007e2a */ /* 0x000fe2000bf04000 */
[----:B------:R-:W-:Y:S01]  /*06b0*/  UMOV UR8, 0x7d1e4ecd ;  /* 0x7d1e4ecd00087882 */ /* 0x000fe20000000000 */
[----:B0-----:R-:W-:Y:S01]  /*06c0*/  DFMA R14, -R16, R22, 1 ;  /* 0x3ff00000100e742b */ /* 0x001fe20000000116 */
[----:B------:R-:W-:Y:S01]  /*06d0*/  UMOV UR9, 0x3f385bb1 ;  /* 0x3f385bb100097882 */ /* 0x000fe20000000000 */
[C---:B------:R-:W-:Y:S01]  /*06e0*/  DFMA R24, R12.reuse, -UR10, -R24 ;  /* 0x8000000a0c187c2b */ /* 0x040fe20008000818 */
[----:B------:R-:W-:Y:S01]  /*06f0*/  UMOV UR10, 0xea660216 ;  /* 0xea660216000a7882 */ /* 0x000fe20000000000 */
[----:B------:R-:W-:Y:S01]  /*0700*/  UMOV UR11, 0x404ccae8 ;  /* 0x404ccae8000b7882 */ /* 0x000fe20000000000 */
[----:B------:R-:W-:Y:S01]  /*0710*/  FSEL R20, R18, RZ, P0 ;  /* 0x000000ff12147208 */ /* 0x000fe20000000000 */
[----:B------:R-:W-:Y:S01]  /*0720*/  DSETP.GT.AND P1, PT, R12, -UR10, PT ;  /* 0x8000000a0c007e2a */ /* 0x000fe2000bf24000 */
[----:B------:R-:W-:Y:S01]  /*0730*/  FSEL R21, R19, RZ, P0 ;  /* 0x000000ff13157208 */ /* 0x000fe20000000000 */
[----:B------:R-:W-:Y:S01]  /*0740*/  DFMA R14, R14, R14, R14 ;  /* 0x0000000e0e0e722b */ /* 0x000fe2000000000e */
[----:B------:R-:W-:Y:S01]  /*0750*/  UMOV UR10, 0xf65e21bc ;  /* 0xf65e21bc000a7882 */ /* 0x000fe20000000000 */
[----:B------:R-:W-:Y:S01]  /*0760*/  UMOV UR11, 0x3f843151 ;  /* 0x3f843151000b7882 */ /* 0x000fe20000000000 */
[----:B-1----:R-:W-:Y:S01]  /*0770*/  IMAD.MOV.U32 R26, RZ, RZ, 0x6a88eb44 ;  /* 0x6a88eb44ff1a7424 */ /* 0x002fe200078e00ff */
[----:B------:R-:W-:Y:S01]  /*0780*/  FSEL R18, R24, RZ, P1 ;  /* 0x000000ff18127208 */ /* 0x000fe20000800000 */
[----:B------:R-:W-:Y:S01]  /*0790*/  IMAD.MOV.U32 R24, RZ, RZ, -0x27b3494e ;  /* 0xd84cb6b2ff187424 */ /* 0x000fe200078e00ff */
[----:B------:R-:W-:Y:S01]  /*07a0*/  FSEL R19, R25, RZ, P1 ;  /* 0x000000ff19137208 */ /* 0x000fe20000800000 */
[----:B------:R-:W-:Y:S01]  /*07b0*/  IMAD.MOV.U32 R25, RZ, RZ, 0x3feec6c7 ;  /* 0x3feec6c7ff197424 */ /* 0x000fe200078e00ff */
[----:B------:R-:W-:Y:S01]  /*07c0*/  DFMA R22, R22, R14, R22 ;  /* 0x0000000e1616722b */ /* 0x000fe20000000016 */
[----:B------:R-:W-:Y:S01]  /*07d0*/  IMAD.MOV.U32 R27, RZ, RZ, 0x3fb893d5 ;  /* 0x3fb893d5ff1b7424 */ /* 0x000fe200078e00ff */
[----:B------:R-:W-:Y:S01]  /*07e0*/  MOV R15, 0x3ffc7ccc ;  /* 0x3ffc7ccc000f7802 */ /* 0x000fe20000000f00 */
[----:B------:R-:W-:-:S02]  /*07f0*/  IMAD.MOV.U32 R14, RZ, RZ, 0x57b34d7b ;  /* 0x57b34d7bff0e7424 */ /* 0x000fc400078e00ff */
[C---:B------:R-:W-:Y:S01]  /*0800*/  DFMA R28, R12.reuse, -UR8, R24 ;  /* 0x800000080c1c7c2b */ /* 0x040fe20008000018 */
[----:B------:R-:W-:Y:S01]  /*0810*/  UMOV UR8, 0x63fb3017 ;  /* 0x63fb301700087882 */ /* 0x000fe20000000000 */
[----:B------:R-:W-:Y:S02]  /*0820*/  UMOV UR9, 0x401b29cf ;  /* 0x401b29cf00097882 */ /* 0x000fe40000000000 */
[----:B------:R-:W-:Y:S01]  /*0830*/  DFMA R24, R12, UR10, R14 ;  /* 0x0000000a0c187c2b */ /* 0x000fe2000800000e */
[----:B------:R-:W-:Y:S01]  /*0840*/  UMOV UR10, 0xca80b85 ;  /* 0x0ca80b85000a7882 */ /* 0x000fe20000000000 */
[----:B------:R-:W-:Y:S01]  /*0850*/  DFMA R14, -R16, R22, 1 ;  /* 0x3ff00000100e742b */ /* 0x000fe20000000116 */
[----:B------:R-:W-:Y:S01]  /*0860*/  UMOV UR11, 0x3f8cf427 ;  /* 0x3f8cf427000b7882 */ /* 0x000fe20000000000 */
[C---:B------:R-:W-:Y:S01]  /*0870*/  DSETP.GT.AND P0, PT, R12.reuse, -UR8, PT ;  /* 0x800000080c007e2a */ /* 0x040fe2000bf04000 */
[----:B------:R-:W-:Y:S01]  /*0880*/  UMOV UR8, 0x47ae147b ;  /* 0x47ae147b00087882 */ /* 0x000fe20000000000 */
[----:B------:R-:W-:Y:S01]  /*0890*/  DFMA R26, R12, -UR10, -R26 ;  /* 0x8000000a0c1a7c2b */ /* 0x000fe2000800081a */
[----:B------:R-:W-:Y:S01]  /*08a0*/  UMOV UR10, 0x416d75b4 ;  /* 0x416d75b4000a7882 */ /* 0x000fe20000000000 */
[----:B------:R-:W-:Y:S01]  /*08b0*/  DADD R18, R24, R18 ;  /* 0x0000000018127229 */ /* 0x000fe20000000012 */
[----:B------:R-:W-:Y:S01]  /*08c0*/  UMOV UR11, 0x40390cc8 ;  /* 0x40390cc8000b7882 */ /* 0x000fe20000000000 */
[----:B------:R-:W-:Y:S01]  /*08d0*/  DFMA R22, R22, R14, R22 ;  /* 0x0000000e1616722b */ /* 0x000fe20000000016 */
[----:B------:R-:W-:Y:S01]  /*08e0*/  IMAD.MOV.U32 R24, RZ, RZ, 0x2c5d7622 ;  /* 0x2c5d7622ff187424 */ /* 0x000fe200078e00ff */
[----:B------:R-:W-:Y:S01]  /*08f0*/  DSETP.GT.AND P1, PT, R12, -UR10, PT ;  /* 0x8000000a0c007e2a */ /* 0x000fe2000bf24000 */
[----:B------:R-:W-:Y:S01]  /*0900*/  IMAD.MOV.U32 R25, RZ, RZ, 0x3fd9697f ;  /* 0x3fd9697fff197424 */ /* 0x000fe200078e00ff */
[----:B------:R-:W-:Y:S01]  /*0910*/  UMOV UR9, 0x3f847ae1 ;  /* 0x3f847ae100097882 */ /* 0x000fe20000000000 */
[----:B------:R-:W-:Y:S01]  /*0920*/  DADD R20, R28, R20 ;  /* 0x000000001c147229 */ /* 0x000fe20000000014 */
[----:B------:R-:W-:Y:S01]  /*0930*/  FSEL R26, R26, RZ, P0 ;  /* 0x000000ff1a1a7208 */ /* 0x000fe20000000000 */
[----:B------:R-:W-:Y:S01]  /*0940*/  UMOV UR10, 0x767a3305 ;  /* 0x767a3305000a7882 */ /* 0x000fe20000000000 */
[----:B------:R-:W-:Y:S01]  /*0950*/  FSEL R27, R27, RZ, P0 ;  /* 0x000000ff1b1b7208 */ /* 0x000fe20000000000 */
[----:B------:R-:W-:Y:S01]  /*0960*/  DFMA R24, R12, UR12, R24 ;  /* 0x0000000c0c187c2b */ /* 0x000fe20008000018 */
[----:B------:R-:W-:-:S04]  /*0970*/  UMOV UR11, 0x3f82382f ;  /* 0x3f82382f000b7882 */ /* 0x000fc80000000000 */
[----:B------:R-:W-:-:S05]  /*0980*/  DADD R26, R4, R26 ;  /* 0x00000000041a7229 */ /* 0x000fca000000001a */
[----:B------:R-:W-:Y:S02]  /*0990*/  FSEL R24, R24, RZ, P1 ;  /* 0x000000ff18187208 */ /* 0x000fe40000800000 */
[----:B------:R-:W-:-:S06]  /*09a0*/  FSEL R25, R25, RZ, P1 ;  /* 0x000000ff19197208 */ /* 0x000fcc0000800000 */
[----:B------:R-:W-:Y:S01]  /*09b0*/  DADD R20, R20, R24 ;  /* 0x0000000014147229 */ /* 0x000fe20000000018 */
[----:B------:R-:W-:Y:S02]  /*09c0*/  IMAD.MOV.U32 R24, RZ, RZ, -0x7d125ea1 ;  /* 0x82eda15fff187424 */ /* 0x000fe400078e00ff */
[----:B------:R-:W-:-:S06]  /*09d0*/  IMAD.MOV.U32 R25, RZ, RZ, 0x3fa98ebc ;  /* 0x3fa98ebcff197424 */ /* 0x000fcc00078e00ff */
[----:B------:R-:W-:Y:S01]  /*09e0*/  DFMA R24, R12, UR10, -R24 ;  /* 0x0000000a0c187c2b */ /* 0x000fe20008000818 */
[----:B--2---:R-:W-:-:S04]  /*09f0*/  FADD R3, R3, -R2 ;  /* 0x8000000203037221 */ /* 0x004fc80000000000 */
[----:B------:R-:W0:Y:S08]  /*0a00*/  F2F.F64.F32 R14, R3 ;  /* 0x00000003000e7310 */ /* 0x000e300000201800 */
[----:B------:R1:W2:Y:S01]  /*0a10*/  F2F.F32.F64 R3, R26 ;  /* 0x0000001a00037310 */ /* 0x0002a20000301000 */
[----:B0-----:R-:W-:Y:S01]  /*0a20*/  DMUL R14, R14, UR8 ;  /* 0x000000080e0e7c28 */ /* 0x001fe20008000000 */
[----:B------:R-:W-:Y:S01]  /*0a30*/  UMOV UR8, 0x4ad66332 ;  /* 0x4ad6633200087882 */ /* 0x000fe20000000000 */
[----:B------:R-:W-:-:S02]  /*0a40*/  UMOV UR9, 0x401671b5 ;  /* 0x401671b500097882 */ /* 0x000fc40000000000 */
[----:B------:R-:W-:-:S04]  /*0a50*/  DSETP.GT.AND P0, PT, R12, UR8, PT ;  /* 0x000000080c007e2a */ /* 0x000fc8000bf04000 */
[----:B------:R-:W-:Y:S02]  /*0a60*/  DMUL R4, R14, R22 ;  /* 0x000000160e047228 */ /* 0x000fe40000000000 */
[----:B------:R-:W-:-:S06]  /*0a70*/  FSETP.GEU.AND P1, PT, |R15|, 6.5827683646048100446e-37, PT ;  /* 0x036000000f00780b */ /* 0x000fcc0003f2e200 */
[----:B------:R-:W-:-:S08]  /*0a80*/  DFMA R12, -R16, R4, R14 ;  /* 0x00000004100c722b */ /* 0x000fd0000000010e */
[----:B------:R-:W-:Y:S01]  /*0a90*/  DFMA R12, R22, R12, R4 ;  /* 0x0000000c160c722b */ /* 0x000fe20000000004 */
[----:B------:R-:W-:Y:S01]  /*0aa0*/  FSEL R22, R24, RZ, P0 ;  /* 0x000000ff18167208 */ /* 0x000fe20000000000 */
[----:B------:R1:W0:Y:S01]  /*0ab0*/  F2F.F32.F64 R4, R20 ;  /* 0x0000001400047310 */ /* 0x0002220000301000 */
[----:B------:R-:W-:-:S07]  /*0ac0*/  FSEL R23, R25, RZ, P0 ;  /* 0x000000ff19177208 */ /* 0x000fce0000000000 */
[----:B------:R-:W-:Y:S01]  /*0ad0*/  FFMA R0, RZ, R17, R13 ;  /* 0x00000011ff007223 */ /* 0x000fe2000000000d */
[----:B------:R-:W-:-:S04]  /*0ae0*/  DADD R18, R18, R22 ;  /* 0x0000000012127229 */ /* 0x000fc80000000016 */
[----:B------:R-:W-:Y:S02]  /*0af0*/  FSETP.GT.AND P0, PT, |R0|, 1.469367938527859385e-39, PT ;  /* 0x001000000000780b */ /* 0x000fe40003f04200 */
[----:B------:R1:W3:Y:S11]  /*0b00*/  F2F.F32.F64 R5, R18 ;  /* 0x0000001200057310 */ /* 0x0002f60000301000 */
[----:B012---:R-:W-:Y:S05]  /*0b10*/  @P0 BRA P1, `(.L_x_1) ;  /* 0x0000000000100947 */ /* 0x007fea0000800000 */
[----:B------:R-:W-:-:S07]  /*0b20*/  MOV R0, 0xb40 ;  /* 0x00000b4000007802 */ /* 0x000fce0000000f00 */
[----:B---3--:R-:W-:Y:S05]  /*0b30*/  CALL.REL.NOINC `($__internal_0_$__cuda_sm20_div_rn_f64_full) ;  /* 0x0000000400307944 */ /* 0x008fea0003c00000 */
[----:B------:R-:W-:Y:S02]  /*0b40*/  IMAD.MOV.U32 R12, RZ, RZ, R20 ;  /* 0x000000ffff0c7224 */ /* 0x000fe400078e0014 */
[----:B------:R-:W-:-:S07]  /*0b50*/  IMAD.MOV.U32 R13, RZ, RZ, R21 ;  /* 0x000000ffff0d7224 */ /* 0x000fce00078e0015 */
.L_x_1:
[----:B------:R-:W-:Y:S05]  /*0b60*/  BSYNC.RECONVERGENT B0 ;  /* 0x0000000000007941 */ /* 0x000fea0003800200 */
.L_x_0:
[----:B------:R-:W0:Y:S02]  /*0b70*/  F2F.F64.F32 R14, R2 ;  /* 0x00000002000e7310 */ /* 0x000e240000201800 */
[----:B0-----:R-:W-:-:S06]  /*0b80*/  DADD R14, R14, R12 ;  /* 0x000000000e0e7229 */ /* 0x001fcc000000000c */
[----:B------:R-:W0:Y:S02]  /*0b90*/  F2F.F32.F64 R21, R14 ;  /* 0x0000000e00157310 */ /* 0x000e240000301000 */
[----:B0-----:R0:W-:Y:S04]  /*0ba0*/  STG.E desc[UR6][R8.64], R21 ;  /* 0x0000001508007986 */ /* 0x0011e8000c101906 */
[----:B------:R-:W2:Y:S02]  /*0bb0*/  LDG.E R28, desc[UR6][R6.64] ;  /* 0x00000006061c7981 */ /* 0x000ea4000c1e1900 */
[----:B---3--:R-:W1:Y:S01]  /*0bc0*/  F2F.F64.F32 R12, R5 ;  /* 0x00000005000c7310 */ /* 0x008e620000201800 */
[----:B------:R-:W-:Y:S01]  /*0bd0*/  IMAD.MOV.U32 R16, RZ, RZ, 0x1 ;  /* 0x00000001ff107424 */ /* 0x000fe200078e00ff */
[----:B------:R-:W-:Y:S01]  /*0be0*/  UMOV UR8, 0x47ae147b ;  /* 0x47ae147b00087882 */ /* 0x000fe20000000000 */
[----:B------:R-:W-:Y:S01]  /*0bf0*/  UMOV UR9, 0x3f847ae1 ;  /* 0x3f847ae100097882 */ /* 0x000fe20000000000 */
[----:B------:R-:W-:Y:S04]  /*0c00*/  BSSY.RECONVERGENT B0, `(.L_x_2) ;  /* 0x0000019000007945 */ /* 0x000fe80003800200 */
[----:B-1----:R-:W1:Y:S02]  /*0c10*/  MUFU.RCP64H R17, R13 ;  /* 0x0000000d00117308 */ /* 0x002e640000001800 */
[----:B-1----:R-:W-:-:S08]  /*0c20*/  DFMA R18, -R12, R16, 1 ;  /* 0x3ff000000c12742b */ /* 0x002fd00000000110 */
[----:B------:R-:W-:-:S08]  /*0c30*/  DFMA R18, R18, R18, R18 ;  /* 0x000000121212722b */ /* 0x000fd00000000012 */
[----:B------:R-:W-:-:S08]  /*0c40*/  DFMA R18, R16, R18, R16 ;  /* 0x000000121012722b */ /* 0x000fd00000000010 */
[----:B------:R-:W-:-:S08]  /*0c50*/  DFMA R14, -R12, R18, 1 ;  /* 0x3ff000000c0e742b */ /* 0x000fd00000000112 */
[----:B------:R-:W-:Y:S01]  /*0c60*/  DFMA R14, R18, R14, R18 ;  /* 0x0000000e120e722b */ /* 0x000fe20000000012 */
[----:B--2---:R-:W-:-:S04]  /*0c70*/  FADD R0, R4, -R28 ;  /* 0x8000001c04007221 */ /* 0x004fc80000000000 */
[----:B------:R-:W1:Y:S02]  /*0c80*/  F2F.F64.F32 R16, R0 ;  /* 0x0000000000107310 */ /* 0x000e640000201800 */
[----:B-1----:R-:W-:-:S08]  /*0c90*/  DMUL R18, R16, UR8 ;  /* 0x0000000810127c28 */ /* 0x002fd00008000000 */
[----:B------:R-:W-:Y:S02]  /*0ca0*/  DMUL R4, R18, R14 ;  /* 0x0000000e12047228 */ /* 0x000fe40000000000 */
[----:B------:R-:W-:-:S06]  /*0cb0*/  FSETP.GEU.AND P1, PT, |R19|, 6.5827683646048100446e-37, PT ;  /* 0x036000001300780b */ /* 0x000fcc0003f2e200 */
[----:B------:R-:W-:-:S08]  /*0cc0*/  DFMA R16, -R12, R4, R18 ;  /* 0x000000040c10722b */ /* 0x000fd00000000112 */
[----:B------:R-:W-:-:S10]  /*0cd0*/  DFMA R4, R14, R16, R4 ;  /* 0x000000100e04722b */ /* 0x000fd40000000004 */
[----:B------:R-:W-:-:S05]  /*0ce0*/  FFMA R2, RZ, R13, R5 ;  /* 0x0000000dff027223 */ /* 0x000fca0000000005 */
[----:B------:R-:W-:-:S13]  /*0cf0*/  FSETP.GT.AND P0, PT, |R2|, 1.469367938527859385e-39, PT ;  /* 0x001000000200780b */ /* 0x000fda0003f04200 */
[----:B0-----:R-:W-:Y:S05]  /*0d00*/  @P0 BRA P1, `(.L_x_3) ;  /* 0x0000000000200947 */ /* 0x001fea0000800000 */
[----:B------:R-:W-:Y:S01]  /*0d10*/  IMAD.MOV.U32 R14, RZ, RZ, R18 ;  /* 0x000000ffff0e7224 */ /* 0x000fe200078e0012 */
[----:B------:R-:W-:Y:S01]  /*0d20*/  MOV R15, R19 ;  /* 0x00000013000f7202 */ /* 0x000fe20000000f00 */
[----:B------:R-:W-:Y:S01]  /*0d30*/  IMAD.MOV.U32 R16, RZ, RZ, R12 ;  /* 0x000000ffff107224 */ /* 0x000fe200078e000c */
[----:B------:R-:W-:Y:S01]  /*0d40*/  MOV R0, 0xd70 ;  /* 0x00000d7000007802 */ /* 0x000fe20000000f00 */
[----:B------:R-:W-:-:S07]  /*0d50*/  IMAD.MOV.U32 R17, RZ, RZ, R13 ;  /* 0x000000ffff117224 */ /* 0x000fce00078e000d */
[----:B------:R-:W-:Y:S05]  /*0d60*/  CALL.REL.NOINC `($__internal_0_$__cuda_sm20_div_rn_f64_full) ;  /* 0x0000000000a47944 */ /* 0x000fea0003c00000 */
[----:B------:R-:W-:Y:S02]  /*0d70*/  IMAD.MOV.U32 R4, RZ, RZ, R20 ;  /* 0x000000ffff047224 */ /* 0x000fe400078e0014 */
[----:B------:R-:W-:-:S07]  /*0d80*/  IMAD.MOV.U32 R5, RZ, RZ, R21 ;  /* 0x000000ffff057224 */ /* 0x000fce00078e0015 */
.L_x_3:
[----:B------:R-:W-:Y:S05]  /*0d90*/  BSYNC.RECONVERGENT B0 ;  /* 0x0000000000007941 */ /* 0x000fea0003800200 */
.L_x_2:
[----:B------:R-:W0:Y:S02]  /*0da0*/  F2F.F64.F32 R28, R28 ;  /* 0x0000001c001c7310 */ /* 0x000e240000201800 */
[----:B0-----:R-:W-:-:S06]  /*0db0*/  DADD R14, R28, R4 ;  /* 0x000000001c0e7229 */ /* 0x001fcc0000000004 */
[----:B------:R-:W0:Y:S02]  /*0dc0*/  F2F.F32.F64 R21, R14 ;  /* 0x0000000e00157310 */ /* 0x000e240000301000 */
[----:B0-----:R0:W-:Y:S04]  /*0dd0*/  STG.E desc[UR6][R6.64], R21 ;  /* 0x0000001506007986 */ /* 0x0011e8000c101906 */
[----:B------:R-:W2:Y:S04]  /*0de0*/  LDG.E R12, desc[UR6][R8.64] ;  /* 0x00000006080c7981 */ /* 0x000ea8000c1e1900 */
[----:B------:R-:W3:Y:S01]  /*0df0*/  LDG.E R4, desc[UR6][R10.64] ;  /* 0x000000060a047981 */ /* 0x000ee2000c1e1900 */
[----:B------:R-:W1:Y:S01]  /*0e00*/  F2F.F64.F32 R2, R3 ;  /* 0x0000000300027310 */ /* 0x000e620000201800 */
[----:B------:R-:W-:Y:S01]  /*0e10*/  UMOV UR8, 0x9999999a ;  /* 0x9999999a00087882 */ /* 0x000fe20000000000 */
[----:B------:R-:W-:Y:S01]  /*0e20*/  UMOV UR9, 0x3fb99999 ;  /* 0x3fb9999900097882 */ /* 0x000fe20000000000 */
[----:B------:R-:W-:-:S04]  /*0e30*/  UIADD3 UR5, UP0, UPT, UR5, -0x1, URZ ;  /* 0xffffffff05057890 */ /* 0x000fc8000ff1e0ff */
[----:B------:R-:W-:Y:S01]  /*0e40*/  UIADD3.X UR4, UPT, UPT, UR4, -0x1, URZ, UP0, !UPT ;  /* 0xffffffff04047890 */ /* 0x000fe200087fe4ff */
[----:B------:R-:W4:Y:S01]  /*0e50*/  F2F.F64.F32 R14, R21 ;  /* 0x00000015000e7310 */ /* 0x000f220000201800 */
[----:B------:R-:W-:-:S04]  /*0e60*/  UISETP.NE.U32.AND UP0, UPT, UR5, URZ, UPT ;  /* 0x000000ff0500728c */ /* 0x000fc8000bf05070 */
[----:B------:R-:W-:Y:S01]  /*0e70*/  UISETP.NE.AND.EX UP0, UPT, UR4, URZ, UPT, UP0 ;  /* 0x000000ff0400728c */ /* 0x000fe2000bf05300 */
[----:B-1----:R-:W-:-:S08]  /*0e80*/  DMUL R16, R2, -35 ;  /* 0xc041800002107828 */ /* 0x002fd00000000000 */
[----:B------:R-:W-:-:S08]  /*0e90*/  DMUL R16, R2, R16 ;  /* 0x0000001002107228 */ /* 0x000fd00000000000 */
[----:B------:R-:W-:-:S08]  /*0ea0*/  DMUL R16, R2, R16 ;  /* 0x0000001002107228 */ /* 0x000fd00000000000 */
[----:B----4-:R-:W-:Y:S01]  /*0eb0*/  DMUL R14, R16, R14 ;  /* 0x0000000e100e7228 */ /* 0x010fe20000000000 */
[----:B--2---:R-:W1:Y:S08]  /*0ec0*/  F2F.F64.F32 R12, R12 ;  /* 0x0000000c000c7310 */ /* 0x004e700000201800 */
[----:B---3--:R-:W2:Y:S01]  /*0ed0*/  F2F.F64.F32 R4, R4 ;  /* 0x0000000400047310 */ /* 0x008ea20000201800 */
[----:B-1----:R-:W-:-:S08]  /*0ee0*/  DMUL R18, R12, -9 ;  /* 0xc02200000c127828 */ /* 0x002fd00000000000 */
[----:B------:R-:W-:Y:S02]  /*0ef0*/  DMUL R18, R12, R18 ;  /* 0x000000120c127228 */ /* 0x000fe40000000000 */
[C---:B--2---:R-:W-:Y:S02]  /*0f00*/  DADD R2, R4.reuse, -55 ;  /* 0xc04b800004027429 */ /* 0x044fe40000000000 */
[----:B------:R-:W-:-:S04]  /*0f10*/  DADD R16, R4, 65 ;  /* 0x4050400004107429 */ /* 0x000fc80000000000 */
[----:B------:R-:W-:-:S08]  /*0f20*/  DMUL R18, R12, R18 ;  /* 0x000000120c127228 */ /* 0x000fd00000000000 */
[----:B------:R-:W-:Y:S02]  /*0f30*/  DMUL R18, R12, R18 ;  /* 0x000000120c127228 */ /* 0x000fe40000000000 */
[----:B------:R-:W-:-:S08]  /*0f40*/  DADD R12, R4, 90 ;  /* 0x40568000040c7429 */ /* 0x000fd00000000000 */
[----:B------:R-:W-:-:S08]  /*0f50*/  DMUL R12, R18, R12 ;  /* 0x0000000c120c7228 */ /* 0x000fd00000000000 */
[----:B------:R-:W-:-:S08]  /*0f60*/  DFMA R2, R14, R2, R12 ;  /* 0x000000020e02722b */ /* 0x000fd0000000000c */
[----:B------:R-:W-:Y:S01]  /*0f70*/  DFMA R2, R16, -UR8, R2 ;  /* 0x8000000810027c2b */ /* 0x000fe20008000002 */
[----:B------:R-:W-:Y:S01]  /*0f80*/  UMOV UR8, 0x47ae147b ;  /* 0x47ae147b00087882 */ /* 0x000fe20000000000 */
[----:B------:R-:W-:-:S06]  /*0f90*/  UMOV UR9, 0x3f847ae1 ;  /* 0x3f847ae100097882 */ /* 0x000fcc0000000000 */
[----:B------:R-:W-:-:S08]  /*0fa0*/  DADD R2, R2, 7 ;  /* 0x401c000002027429 */ /* 0x000fd00000000000 */
[----:B------:R-:W-:-:S06]  /*0fb0*/  DFMA R2, R2, UR8, R4 ;  /* 0x0000000802027c2b */ /* 0x000fcc0008000004 */
[----:B------:R-:W1:Y:S02]  /*0fc0*/  F2F.F32.F64 R13, R2 ;  /* 0x00000002000d7310 */ /* 0x000e640000301000 */
[----:B-1----:R0:W-:Y:S01]  /*0fd0*/  STG.E desc[UR6][R10.64], R13 ;  /* 0x0000000d0a007986 */ /* 0x0021e2000c101906 */
[----:B------:R-:W-:Y:S05]  /*0fe0*/  BRA.U UP0, `(.L_x_4) ;  /* 0xfffffff100407547 */ /* 0x000fea000b83ffff */
[----:B------:R-:W-:Y:S05]  /*0ff0*/  EXIT ;  /* 0x000000000000794d */ /* 0x000fea0003800000 */
        .weak           $__internal_0_$__cuda_sm20_div_rn_f64_full
        .type           $__internal_0_$__cuda_sm20_div_rn_f64_full,@function
        .size           $__internal_0_$__cuda_sm20_div_rn_f64_full,(.L_x_11 - $__internal_0_$__cuda_sm20_div_rn_f64_full)
$__internal_0_$__cuda_sm20_div_rn_f64_full:
[----:B------:R-:W-:Y:S01]  /*1000*/  IMAD.MOV.U32 R13, RZ, RZ, R15 ;  /* 0x000000ffff0d7224 */ /* 0x000fe200078e000f */
[C---:B------:R-:W-:Y:S01]  /*1010*/  FSETP.GEU.AND P0, PT, |R17|.reuse, 1.469367938527859385e-39, PT ;  /* 0x001000001100780b */ /* 0x040fe20003f0e200 */
[----:B------:R-:W-:Y:S01]  /*1020*/  IMAD.MOV.U32 R12, RZ, RZ, R14 ;  /* 0x000000ffff0c7224 */ /* 0x000fe200078e000e */
[----:B------:R-:W-:Y:S01]  /*1030*/  LOP3.LUT R14, R17, 0x800fffff, RZ, 0xc0, !PT ;  /* 0x800fffff110e7812 */ /* 0x000fe200078ec0ff */
[----:B------:R-:W-:Y:S01]  /*1040*/  IMAD.MOV.U32 R27, RZ, RZ, 0x1ca00000 ;  /* 0x1ca00000ff1b7424 */ /* 0x000fe200078e00ff */
[C---:B------:R-:W-:Y:S01]  /*1050*/  FSETP.GEU.AND P2, PT, |R13|.reuse, 1.469367938527859385e-39, PT ;  /* 0x001000000d00780b */ /* 0x040fe20003f4e200 */
[----:B------:R-:W-:Y:S01]  /*1060*/  IMAD.MOV.U32 R18, RZ, RZ, R12 ;  /* 0x000000ffff127224 */ /* 0x000fe200078e000c */
[----:B------:R-:W-:Y:S01]  /*1070*/  LOP3.LUT R15, R14, 0x3ff00000, RZ, 0xfc, !PT ;  /* 0x3ff000000e0f7812 */ /* 0x000fe200078efcff */
[----:B------:R-:W-:Y:S01]  /*1080*/  IMAD.MOV.U32 R14, RZ, RZ, R16 ;  /* 0x000000ffff0e7224 */ /* 0x000fe200078e0010 */
[----:B------:R-:W-:Y:S01]  /*1090*/  LOP3.LUT R26, R13, 0x7ff00000, RZ, 0xc0, !PT ;  /* 0x7ff000000d1a7812 */ /* 0x000fe200078ec0ff */
[----:B------:R-:W-:Y:S01]  /*10a0*/  BSSY.RECONVERGENT B1, `(.L_x_5) ;  /* 0x000004f000017945 */ /* 0x000fe20003800200 */
[----:B------:R-:W-:-:S02]  /*10b0*/  LOP3.LUT R29, R17, 0x7ff00000, RZ, 0xc0, !PT ;  /* 0x7ff00000111d7812 */ /* 0x000fc400078ec0ff */
[----:B------:R-:W-:Y:S01]  /*10c0*/  MOV R20, 0x1 ;  /* 0x0000000100147802 */ /* 0x000fe20000000f00 */
[----:B------:R-:W-:Y:S01]  /*10d0*/  @!P0 DMUL R14, R16, 8.98846567431157953865e+307 ;  /* 0x7fe00000100e8828 */ /* 0x000fe20000000000 */
[----:B------:R-:W-:-:S03]  /*10e0*/  ISETP.GE.U32.AND P1, PT, R26, R29, PT ;  /* 0x0000001d1a00720c */ /* 0x000fc60003f26070 */
[----:B------:R-:W-:Y:S01]  /*10f0*/  @!P2 LOP3.LUT R19, R17, 0x7ff00000, RZ, 0xc0, !PT ;  /* 0x7ff000001113a812 */ /* 0x000fe200078ec0ff */
[----:B------:R-:W-:Y:S01]  /*1100*/  @!P2 IMAD.MOV.U32 R22, RZ, RZ, RZ ;  /* 0x000000ffff16a224 */ /* 0x000fe200078e00ff */
[----:B------:R-:W0:Y:S02]  /*1110*/  MUFU.RCP64H R21, R15 ;  /* 0x0000000f00157308 */ /* 0x000e240000001800 */
[----:B------:R-:W-:Y:S02]  /*1120*/  @!P2 ISETP.GE.U32.AND P3, PT, R26, R19, PT ;  /* 0x000000131a00a20c */ /* 0x000fe40003f66070 */
[C---:B------:R-:W-:Y:S02]  /*1130*/  SEL R19, R27.reuse, 0x63400000, !P1 ;  /* 0x634000001b137807 */ /* 0x040fe40004800000 */
[----:B------:R-:W-:Y:S02]  /*1140*/  @!P2 SEL R23, R27, 0x63400000, !P3 ;  /* 0x634000001b17a807 */ /* 0x000fe40005800000 */
[----:B------:R-:W-:-:S02]  /*1150*/  LOP3.LUT R19, R19, 0x800fffff, R13, 0xf8, !PT ;  /* 0x800fffff13137812 */ /* 0x000fc400078ef80d */
[----:B------:R-:W-:Y:S02]  /*1160*/  @!P2 LOP3.LUT R23, R23, 0x80000000, R13, 0xf8, !PT ;  /* 0x800000001717a812 */ /* 0x000fe400078ef80d */
[----:B------:R-:W-:Y:S02]  /*1170*/  @!P0 LOP3.LUT R29, R15, 0x7ff00000, RZ, 0xc0, !PT ;  /* 0x7ff000000f1d8812 */ /* 0x000fe400078ec0ff */
[----:B------:R-:W-:-:S06]  /*1180*/  @!P2 LOP3.LUT R23, R23, 0x100000, RZ, 0xfc, !PT ;  /* 0x001000001717a812 */ /* 0x000fcc00078efcff */
[----:B------:R-:W-:Y:S02]  /*1190*/  @!P2 DFMA R18, R18, 2, -R22 ;  /* 0x400000001212a82b */ /* 0x000fe40000000816 */
[----:B0-----:R-:W-:-:S08]  /*11a0*/  DFMA R22, R20, -R14, 1 ;  /* 0x3ff000001416742b */ /* 0x001fd0000000080e */
[----:B------:R-:W-:-:S08]  /*11b0*/  DFMA R22, R22, R22, R22 ;  /* 0x000000161616722b */ /* 0x000fd00000000016 */
[----:B------:R-:W-:-:S08]  /*11c0*/  DFMA R22, R20, R22, R20 ;  /* 0x000000161416722b */ /* 0x000fd00000000014 */
[----:B------:R-:W-:-:S08]  /*11d0*/  DFMA R20, R22, -R14, 1 ;  /* 0x3ff000001614742b */ /* 0x000fd0000000080e */
[----:B------:R-:W-:-:S08]  /*11e0*/  DFMA R20, R22, R20, R22 ;  /* 0x000000141614722b */ /* 0x000fd00000000016 */
[----:B------:R-:W-:-:S08]  /*11f0*/  DMUL R22, R20, R18 ;  /* 0x0000001214167228 */ /* 0x000fd00000000000 */
[----:B------:R-:W-:-:S08]  /*1200*/  DFMA R24, R22, -R14, R18 ;  /* 0x8000000e1618722b */ /* 0x000fd00000000012 */
[----:B------:R-:W-:Y:S01]  /*1210*/  DFMA R24, R20, R24, R22 ;  /* 0x000000181418722b */ /* 0x000fe20000000016 */
[----:B------:R-:W-:Y:S01]  /*1220*/  IMAD.MOV.U32 R22, RZ, RZ, R26 ;  /* 0x000000ffff167224 */ /* 0x000fe200078e001a */
[----:B------:R-:W-:-:S05]  /*1230*/  @!P2 LOP3.LUT R22, R19, 0x7ff00000, RZ, 0xc0, !PT ;  /* 0x7ff000001316a812 */ /* 0x000fca00078ec0ff */
[----:B------:R-:W-:-:S05]  /*1240*/  VIADD R20, R22, 0xffffffff ;  /* 0xffffffff16147836 */ /* 0x000fca0000000000 */
[----:B------:R-:W-:Y:S01]  /*1250*/  ISETP.GT.U32.AND P0, PT, R20, 0x7feffffe, PT ;  /* 0x7feffffe1400780c */ /* 0x000fe20003f04070 */
[----:B------:R-:W-:-:S05]  /*1260*/  VIADD R20, R29, 0xffffffff ;  /* 0xffffffff1d147836 */ /* 0x000fca0000000000 */
[----:B------:R-:W-:-:S13]  /*1270*/  ISETP.GT.U32.OR P0, PT, R20, 0x7feffffe, P0 ;  /* 0x7feffffe1400780c */ /* 0x000fda0000704470 */
[----:B------:R-:W-:Y:S05]  /*1280*/  @P0 BRA `(.L_x_6) ;  /* 0x00000000006c0947 */ /* 0x000fea0003800000 */
[----:B------:R-:W-:-:S04]  /*1290*/  LOP3.LUT R13, R17, 0x7ff00000, RZ, 0xc0, !PT ;  /* 0x7ff00000110d7812 */ /* 0x000fc800078ec0ff */
[CC--:B------:R-:W-:Y:S02]  /*12a0*/  VIADDMNMX R12, R26.reuse, -R13.reuse, 0xb9600000, !PT ;  /* 0xb96000001a0c7446 */ /* 0x0c0fe4000780090d */
[----:B------:R-:W-:Y:S02]  /*12b0*/  ISETP.GE.U32.AND P0, PT, R26, R13, PT ;  /* 0x0000000d1a00720c */ /* 0x000fe40003f06070 */
[----:B------:R-:W-:Y:S02]  /*12c0*/  VIMNMX R12, PT, PT, R12, 0x46a00000, PT ;  /* 0x46a000000c0c7848 */ /* 0x000fe40003fe0100 */
[----:B------:R-:W-:-:S05]  /*12d0*/  SEL R27, R27, 0x63400000, !P0 ;  /* 0x634000001b1b7807 */ /* 0x000fca0004000000 */
[----:B------:R-:W-:Y:S02]  /*12e0*/  IMAD.IADD R22, R12, 0x1, -R27 ;  /* 0x000000010c167824 */ /* 0x000fe400078e0a1b */
[----:B------:R-:W-:Y:S02]  /*12f0*/  IMAD.MOV.U32 R12, RZ, RZ, RZ ;  /* 0x000000ffff0c7224 */ /* 0x000fe400078e00ff */
[----:B------:R-:W-:-:S06]  /*1300*/  VIADD R13, R22, 0x7fe00000 ;  /* 0x7fe00000160d7836 */ /* 0x000fcc0000000000 */
[----:B------:R-:W-:-:S10]  /*1310*/  DMUL R20, R24, R12 ;  /* 0x0000000c18147228 */ /* 0x000fd40000000000 */
[----:B------:R-:W-:-:S13]  /*1320*/  FSETP.GTU.AND P0, PT, |R21|, 1.469367938527859385e-39, PT ;  /* 0x001000001500780b */ /* 0x000fda0003f0c200 */
[----:B------:R-:W-:Y:S05]  /*1330*/  @P0 BRA `(.L_x_7) ;  /* 0x0000000000940947 */ /* 0x000fea0003800000 */
[----:B------:R-:W-:Y:S01]  /*1340*/  DFMA R14, R24, -R14, R18 ;  /* 0x8000000e180e722b */ /* 0x000fe20000000012 */
[----:B------:R-:W-:-:S09]  /*1350*/  IMAD.MOV.U32 R12, RZ, RZ, RZ ;  /* 0x000000ffff0c7224 */ /* 0x000fd200078e00ff */
[C---:B------:R-:W-:Y:S02]  /*1360*/  FSETP.NEU.AND P0, PT, R15.reuse, RZ, PT ;  /* 0x000000ff0f00720b */ /* 0x040fe40003f0d000 */
[----:B------:R-:W-:-:S04]  /*1370*/  LOP3.LUT R17, R15, 0x80000000, R17, 0x48, !PT ;  /* 0x800000000f117812 */ /* 0x000fc800078e4811 */
[----:B------:R-:W-:-:S07]  /*1380*/  LOP3.LUT R13, R17, R13, RZ, 0xfc, !PT ;  /* 0x0000000d110d7212 */ /* 0x000fce00078efcff */
[----:B------:R-:W-:Y:S05]  /*1390*/  @!P0 BRA `(.L_x_7) ;  /* 0x00000000007c8947 */ /* 0x000fea0003800000 */
[----:B------:R-:W-:Y:S01]  /*13a0*/  IMAD.MOV R15, RZ, RZ, -R22 ;  /* 0x000000ffff0f7224 */ /* 0x000fe200078e0a16 */
[----:B------:R-:W-:Y:S01]  /*13b0*/  DMUL.RP R12, R24, R12 ;  /* 0x0000000c180c7228 */ /* 0x000fe20000008000 */
[----:B------:R-:W-:-:S06]  /*13c0*/  IMAD.MOV.U32 R14, RZ, RZ, RZ ;  /* 0x000000ffff0e7224 */ /* 0x000fcc00078e00ff */
[----:B------:R-:W-:-:S03]  /*13d0*/  DFMA R14, R20, -R14, R24 ;  /* 0x8000000e140e722b */ /* 0x000fc60000000018 */
[----:B------:R-:W-:-:S03]  /*13e0*/  LOP3.LUT R17, R13, R17, RZ, 0x3c, !PT ;  /* 0x000000110d117212 */ /* 0x000fc600078e3cff */
[----:B------:R-:W-:-:S04]  /*13f0*/  IADD3 R14, PT, PT, -R22, -0x43300000, RZ ;  /* 0xbcd00000160e7810 */ /* 0x000fc80007ffe1ff */
[----:B------:R-:W-:-:S04]  /*1400*/  FSETP.NEU.AND P0, PT, |R15|, R14, PT ;  /* 0x0000000e0f00720b */ /* 0x000fc80003f0d200 */
[----:B------:R-:W-:Y:S02]  /*1410*/  FSEL R20, R12, R20, !P0 ;  /* 0x000000140c147208 */ /* 0x000fe40004000000 */
[----:B------:R-:W-:Y:S01]  /*1420*/  FSEL R21, R17, R21, !P0 ;  /* 0x0000001511157208 */ /* 0x000fe20004000000 */
[----:B------:R-:W-:Y:S06]  /*1430*/  BRA `(.L_x_7) ;  /* 0x0000000000547947 */ /* 0x000fec0003800000 */
.L_x_6:
[----:B------:R-:W-:-:S14]  /*1440*/  DSETP.NAN.AND P0, PT, R12, R12, PT ;  /* 0x0000000c0c00722a */ /* 0x000fdc0003f08000 */
[----:B------:R-:W-:Y:S05]  /*1450*/  @P0 BRA `(.L_x_8) ;  /* 0x0000000000440947 */ /* 0x000fea0003800000 */
[----:B------:R-:W-:-:S14]  /*1460*/  DSETP.NAN.AND P0, PT, R16, R16, PT ;  /* 0x000000101000722a */ /* 0x000fdc0003f08000 */
[----:B------:R-:W-:Y:S05]  /*1470*/  @P0 BRA `(.L_x_9) ;  /* 0x0000000000300947 */ /* 0x000fea0003800000 */
[----:B------:R-:W-:Y:S01]  /*1480*/  ISETP.NE.AND P0, PT, R22, R29, PT ;  /* 0x0000001d1600720c */ /* 0x000fe20003f05270 */
[----:B------:R-:W-:Y:S01]  /*1490*/  IMAD.MOV.U32 R21, RZ, RZ, -0x80000 ;  /* 0xfff80000ff157424 */ /* 0x000fe200078e00ff */
[----:B------:R-:W-:-:S11]  /*14a0*/  MOV R20, 0x0 ;  /* 0x0000000000147802 */ /* 0x000fd60000000f00 */
[----:B------:R-:W-:Y:S05]  /*14b0*/  @!P0 BRA `(.L_x_7) ;  /* 0x0000000000348947 */ /* 0x000fea0003800000 */
[----:B------:R-:W-:Y:S02]  /*14c0*/  ISETP.NE.AND P0, PT, R22, 0x7ff00000, PT ;  /* 0x7ff000001600780c */ /* 0x000fe40003f05270 */
[----:B------:R-:W-:Y:S02]  /*14d0*/  LOP3.LUT R21, R13, 0x80000000, R17, 0x48, !PT ;  /* 0x800000000d157812 */ /* 0x000fe400078e4811 */
[----:B------:R-:W-:-:S13]  /*14e0*/  ISETP.EQ.OR P0, PT, R29, RZ, !P0 ;  /* 0x000000ff1d00720c */ /* 0x000fda0004702670 */
[----:B------:R-:W-:Y:S01]  /*14f0*/  @P0 LOP3.LUT R12, R21, 0x7ff00000, RZ, 0xfc, !PT ;  /* 0x7ff00000150c0812 */ /* 0x000fe200078efcff */
[----:B------:R-:W-:Y:S02]  /*1500*/  @!P0 IMAD.MOV.U32 R20, RZ, RZ, RZ ;  /* 0x000000ffff148224 */ /* 0x000fe400078e00ff */
[----:B------:R-:W-:Y:S02]  /*1510*/  @P0 IMAD.MOV.U32 R20, RZ, RZ, RZ ;  /* 0x000000ffff140224 */ /* 0x000fe400078e00ff */
[----:B------:R-:W-:Y:S01]  /*1520*/  @P0 IMAD.MOV.U32 R21, RZ, RZ, R12 ;  /* 0x000000ffff150224 */ /* 0x000fe200078e000c */
[----:B------:R-:W-:Y:S06]  /*1530*/  BRA `(.L_x_7) ;  /* 0x0000000000147947 */ /* 0x000fec0003800000 */
.L_x_9:
[----:B------:R-:W-:Y:S01]  /*1540*/  LOP3.LUT R21, R17, 0x80000, RZ, 0xfc, !PT ;  /* 0x0008000011157812 */ /* 0x000fe200078efcff */
[----:B------:R-:W-:Y:S01]  /*1550*/  IMAD.MOV.U32 R20, RZ, RZ, R16 ;  /* 0x000000ffff147224 */ /* 0x000fe200078e0010 */
[----:B------:R-:W-:Y:S06]  /*1560*/  BRA `(.L_x_7) ;  /* 0x0000000000087947 */ /* 0x000fec0003800000 */
.L_x_8:
[----:B------:R-:W-:Y:S01]  /*1570*/  LOP3.LUT R21, R13, 0x80000, RZ, 0xfc, !PT ;  /* 0x000800000d157812 */ /* 0x000fe200078efcff */
[----:B------:R-:W-:-:S07]  /*1580*/  IMAD.MOV.U32 R20, RZ, RZ, R12 ;  /* 0x000000ffff147224 */ /* 0x000fce00078e000c */
.L_x_7:
[----:B------:R-:W-:Y:S05]  /*1590*/  BSYNC.RECONVERGENT B1 ;  /* 0x0000000000017941 */ /* 0x000fea0003800200 */
.L_x_5:
[----:B------:R-:W-:Y:S02]  /*15a0*/  IMAD.MOV.U32 R12, RZ, RZ, R0 ;  /* 0x000000ffff0c7224 */ /* 0x000fe400078e0000 */
[----:B------:R-:W-:-:S04]  /*15b0*/  IMAD.MOV.U32 R13, RZ, RZ, 0x0 ;  /* 0x00000000ff0d7424 */ /* 0x000fc800078e00ff */
[----:B------:R-:W-:Y:S05]  /*15c0*/  RET.REL.NODEC R12 `(_Z3runPfS_S_) ;  /* 0xffffffe80c8c7950 */ /* 0x000fea0003c3ffff */
.L_x_10:
[----:B------:R-:W-:-:S00]  /*15d0*/  BRA `(.L_x_10) ;  /* 0xfffffffc00fc7947 */ /* 0x000fc0000383ffff */
[----:B------:R-:W-:-:S00]  /*15e0*/  NOP ;  /* 0x0000000000007918 */ /* 0x000fc00000000000 */
        /* <DEDUP_REMOVED lines=9> */
.L_x_11:


//--------------------- .nv.shared.reserved.0     --------------------------
	.section	.nv.shared.reserved.0,"aw",@nobits
	.weak		__nv_reservedSMEM_offset_0_alias
	.size		__nv_reservedSMEM_offset_0_alias, 0, 64
	.other		__nv_reservedSMEM_offset_0_alias,@"STO_CUDA_RESERVED_SHARED STV_DEFAULT"
__nv_reservedSMEM_offset_0_alias:
	.zero		0
	.zero		64


//--------------------- .nv.constant0._Z3runPfS_S_ --------------------------
	.section	.nv.constant0._Z3runPfS_S_,"a",@progbits
	.sectionflags	@""
	.align	4
.nv.constant0._Z3runPfS_S_:
	.zero		920


//--------------------- SYMBOLS --------------------------

	.type		.nv.reservedSmem.offset0,@object
	.size		.nv.reservedSmem.offset0,0x4
